//
// Generated by NVIDIA NVVM Compiler
//
// Compiler Build ID: CL-36424714
// Cuda compilation tools, release 13.0, V13.0.88
// Based on NVVM 20.0.0
//

.version 9.0
.target sm_100
.address_size 64

	// .globl	_Z6invertPhi

.visible .entry _Z6invertPhi(
	.param .u64 .ptr .align 1 _Z6invertPhi_param_0,
	.param .u32 _Z6invertPhi_param_1
)
{
	.reg .pred 	%p<2>;
	.reg .b16 	%rs<9>;
	.reg .b32 	%r<7>;
	.reg .b64 	%rd<5>;

	ld.param.u64 	%rd1, [_Z6invertPhi_param_0];
	ld.param.u32 	%r2, [_Z6invertPhi_param_1];
	mov.u32 	%r3, %ctaid.x;
	mov.u32 	%r4, %ntid.x;
	mov.u32 	%r5, %tid.x;
	mad.lo.s32 	%r1, %r3, %r4, %r5;
	setp.ge.s32 	%p1, %r1, %r2;
	@%p1 bra 	$L__BB0_2;
	cvta.to.global.u64 	%rd2, %rd1;
	shl.b32 	%r6, %r1, 2;
	cvt.s64.s32 	%rd3, %r6;
	add.s64 	%rd4, %rd2, %rd3;
	ld.global.u8 	%rs1, [%rd4];
	not.b16 	%rs2, %rs1;
	st.global.u8 	[%rd4], %rs2;
	ld.global.u8 	%rs3, [%rd4+1];
	not.b16 	%rs4, %rs3;
	st.global.u8 	[%rd4+1], %rs4;
	ld.global.u8 	%rs5, [%rd4+2];
	not.b16 	%rs6, %rs5;
	st.global.u8 	[%rd4+2], %rs6;
	ld.global.u8 	%rs7, [%rd4+3];
	not.b16 	%rs8, %rs7;
	st.global.u8 	[%rd4+3], %rs8;
$L__BB0_2:
	ret;

}


// ===== COMPILED SASS (sm_100) =====

	.target	sm_100

	.elftype	@"ET_EXEC"


//--------------------- .note.nv.tkinfo           --------------------------
	.section	.note.nv.tkinfo,"",@"SHT_NOTE"
	.sectionflags	@"SHF_NOTE_NV_TKINFO"
	.tkinfo
        /*0018*/ 	.word	0x00000002
        /*0030*/ 	.string	""
        /*0030*/ 	.string	"ptxas"
        /*0030*/ 	.string	"Cuda compilation tools, release 13.0, V13.0.88"
        /*0030*/ 	.string	"Build cuda_13.0.r13.0/compiler.36424714_0"
        /*0030*/ 	.string	"-arch sm_100 -m 64 "



//--------------------- .note.nv.cuinfo           --------------------------
	.section	.note.nv.cuinfo,"",@"SHT_NOTE"
	.sectionflags	@"SHF_NOTE_NV_CUINFO"
        /*0018*/ 	.short	0x0002
        /*001a*/ 	.short	0x0064
        /*001c*/ 	.short	0x0082
	.zero		2


//--------------------- .nv.info                  --------------------------
	.section	.nv.info,"",@"SHT_CUDA_INFO"
	.align	4


	//----- nvinfo : EIATTR_REGCOUNT
	.align		4
        /*0000*/ 	.byte	0x04, 0x2f
        /*0002*/ 	.short	(.L_1 - .L_0)
	.align		4
.L_0:
        /*0004*/ 	.word	index@(_Z6invertPhi)
        /*0008*/ 	.word	0x0000000e


	//----- nvinfo : EIATTR_FRAME_SIZE
	.align		4
.L_1:
        /*000c*/ 	.byte	0x04, 0x11
        /*000e*/ 	.short	(.L_3 - .L_2)
	.align		4
.L_2:
        /*0010*/ 	.word	index@(_Z6invertPhi)
        /*0014*/ 	.word	0x00000000


	//----- nvinfo : EIATTR_MIN_STACK_SIZE
	.align		4
.L_3:
        /*0018*/ 	.byte	0x04, 0x12
        /*001a*/ 	.short	(.L_5 - .L_4)
	.align		4
.L_4:
        /*001c*/ 	.word	index@(_Z6invertPhi)
        /*0020*/ 	.word	0x00000000
.L_5:


//--------------------- .nv.compat                --------------------------
	.section	.nv.compat,"",@"SHT_CUDA_COMPAT_INFO"
	.align	4
        /*0000*/ 	.byte	0x02, 0x09, 0x00, 0x00, 0x02, 0x02, 0x01, 0x00, 0x02, 0x05, 0x05, 0x00, 0x03, 0x07, 0x01, 0x01
        /*0010*/ 	.byte	0x02, 0x03, 0x00, 0x00, 0x02, 0x06, 0x01, 0x00, 0x04, 0x0b, 0x08, 0x00, 0x09, 0x00, 0x00, 0x00
        /*0020*/ 	.byte	0x00, 0x00, 0x00, 0x00


//--------------------- .nv.info._Z6invertPhi     --------------------------
	.section	.nv.info._Z6invertPhi,"",@"SHT_CUDA_INFO"
	.sectionflags	@""
	.align	4


	//----- nvinfo : EIATTR_CUDA_API_VERSION
	.align		4
        /*0000*/ 	.byte	0x04, 0x37
        /*0002*/ 	.short	(.L_7 - .L_6)
.L_6:
        /*0004*/ 	.word	0x00000082


	//----- nvinfo : EIATTR_KPARAM_INFO
	.align		4
.L_7:
        /*0008*/ 	.byte	0x04, 0x17
        /*000a*/ 	.short	(.L_9 - .L_8)
.L_8:
        /*000c*/ 	.word	0x00000000
        /*0010*/ 	.short	0x0001
        /*0012*/ 	.short	0x0008
        /*0014*/ 	.byte	0x00, 0xf0, 0x11, 0x00


	//----- nvinfo : EIATTR_KPARAM_INFO
	.align		4
.L_9:
        /*0018*/ 	.byte	0x04, 0x17
        /*001a*/ 	.short	(.L_11 - .L_10)
.L_10:
        /*001c*/ 	.word	0x00000000
        /*0020*/ 	.short	0x0000
        /*0022*/ 	.short	0x0000
        /*0024*/ 	.byte	0x00, 0xf5, 0x21, 0x00


	//----- nvinfo : EIATTR_SPARSE_MMA_MASK
	.align		4
.L_11:
        /*0028*/ 	.byte	0x03, 0x50
        /*002a*/ 	.short	0x0000


	//----- nvinfo : EIATTR_MAXREG_COUNT
	.align		4
        /*002c*/ 	.byte	0x03, 0x1b
        /*002e*/ 	.short	0x00ff


	//----- nvinfo : EIATTR_MERCURY_ISA_VERSION
	.align		4
        /*0030*/ 	.byte	0x03, 0x5f
        /*0032*/ 	.short	0x0101


	//----- nvinfo : EIATTR_VRC_CTA_INIT_COUNT
	.align		4
        /*0034*/ 	.byte	0x02, 0x4a
	.zero		1
	.zero		1


	//----- nvinfo : EIATTR_EXIT_INSTR_OFFSETS
	.align		4
        /*0038*/ 	.byte	0x04, 0x1c
        /*003a*/ 	.short	(.L_13 - .L_12)


	//   ....[0]....
.L_12:
        /*003c*/ 	.word	0x00000070


	//   ....[1]....
        /*0040*/ 	.word	0x00000190


	//----- nvinfo : EIATTR_CBANK_PARAM_SIZE
	.align		4
.L_13:
        /*0044*/ 	.byte	0x03, 0x19
        /*0046*/ 	.short	0x000c


	//----- nvinfo : EIATTR_PARAM_CBANK
	.align		4
        /*0048*/ 	.byte	0x04, 0x0a
        /*004a*/ 	.short	(.L_15 - .L_14)
	.align		4
.L_14:
        /*004c*/ 	.word	index@(.nv.constant0._Z6invertPhi)
        /*0050*/ 	.short	0x0380
        /*0052*/ 	.short	0x000c


	//----- nvinfo : EIATTR_SW_WAR
	.align		4
.L_15:
        /*0054*/ 	.byte	0x04, 0x36
        /*0056*/ 	.short	(.L_17 - .L_16)
.L_16:
        /*0058*/ 	.word	0x00000008
.L_17:


//--------------------- .nv.callgraph             --------------------------
	.section	.nv.callgraph,"",@"SHT_CUDA_CALLGRAPH"
	.align	4
	.sectionentsize	8
	.align		4
        /*0000*/ 	.word	0x00000000
	.align		4
        /*0004*/ 	.word	0xffffffff
	.align		4
        /*0008*/ 	.word	0x00000000
	.align		4
        /*000c*/ 	.word	0xfffffffe
	.align		4
        /*0010*/ 	.word	0x00000000
	.align		4
        /*0014*/ 	.word	0xfffffffd
	.align		4
        /*0018*/ 	.word	0x00000000
	.align		4
        /*001c*/ 	.word	0xfffffffc


//--------------------- .text._Z6invertPhi        --------------------------
	.section	.text._Z6invertPhi,"ax",@progbits
	.align	128
        .global         _Z6invertPhi
        .type           _Z6invertPhi,@function
        .size           _Z6invertPhi,(.L_x_1 - _Z6invertPhi)
        .other          _Z6invertPhi,@"STO_CUDA_ENTRY STV_DEFAULT"
_Z6invertPhi:
.text._Z6invertPhi:
[----:B------:R-:W-:Y:S01]  /*0000*/  LDC R1, c[0x0][0x37c] ;  /* 0x0000df00ff017b82 */ /* 0x000fe20000000800 */
[----:B------:R-:W0:Y:S07]  /*0010*/  S2R R3, SR_TID.X ;  /* 0x0000000000037919 */ /* 0x000e2e0000002100 */
[----:B------:R-:W0:Y:S01]  /*0020*/  S2UR UR4, SR_CTAID.X ;  /* 0x00000000000479c3 */ /* 0x000e220000002500 */
[----:B------:R-:W1:Y:S07]  /*0030*/  LDCU UR5, c[0x0][0x388] ;  /* 0x00007100ff0577ac */ /* 0x000e6e0008000800 */
[----:B------:R-:W0:Y:S02]  /*0040*/  LDC R0, c[0x0][0x360] ;  /* 0x0000d800ff007b82 */ /* 0x000e240000000800 */
[----:B0-----:R-:W-:-:S05]  /*0050*/  IMAD R0, R0, UR4, R3 ;  /* 0x0000000400007c24 */ /* 0x001fca000f8e0203 */
[----:B-1----:R-:W-:-:S13]  /*0060*/  ISETP.GE.AND P0, PT, R0, UR5, PT ;  /* 0x0000000500007c0c */ /* 0x002fda000bf06270 */
[----:B------:R-:W-:Y:S05]  /*0070*/  @P0 EXIT ;  /* 0x000000000000094d */ /* 0x000fea0003800000 */
[----:B------:R-:W0:Y:S01]  /*0080*/  LDCU.64 UR6, c[0x0][0x380] ;  /* 0x00007000ff0677ac */ /* 0x000e220008000a00 */
[----:B------:R-:W-:Y:S01]  /*0090*/  IMAD.SHL.U32 R0, R0, 0x4, RZ ;  /* 0x0000000400007824 */ /* 0x000fe200078e00ff */
[----:B------:R-:W1:Y:S04]  /*00a0*/  LDCU.64 UR4, c[0x0][0x358] ;  /* 0x00006b00ff0477ac */ /* 0x000e680008000a00 */
[----:B0-----:R-:W-:-:S04]  /*00b0*/  IADD3 R2, P0, PT, R0, UR6, RZ ;  /* 0x0000000600027c10 */ /* 0x001fc8000ff1e0ff */
[----:B------:R-:W-:-:S05]  /*00c0*/  LEA.HI.X.SX32 R3, R0, UR7, 0x1, P0 ;  /* 0x0000000700037c11 */ /* 0x000fca00080f0eff */
[----:B-1----:R-:W2:Y:S04]  /*00d0*/  LDG.E.U8 R0, desc[UR4][R2.64] ;  /* 0x0000000402007981 */ /* 0x002ea8000c1e1100 */
[----:B------:R-:W3:Y:S04]  /*00e0*/  LDG.E.U8 R4, desc[UR4][R2.64+0x1] ;  /* 0x0000010402047981 */ /* 0x000ee8000c1e1100 */
[----:B------:R-:W4:Y:S04]  /*00f0*/  LDG.E.U8 R6, desc[UR4][R2.64+0x2] ;  /* 0x0000020402067981 */ /* 0x000f28000c1e1100 */
[----:B------:R-:W5:Y:S01]  /*0100*/  LDG.E.U8 R8, desc[UR4][R2.64+0x3] ;  /* 0x0000030402087981 */ /* 0x000f62000c1e1100 */
[----:B--2---:R-:W-:-:S02]  /*0110*/  LOP3.LUT R5, RZ, R0, RZ, 0x33, !PT ;  /* 0x00000000ff057212 */ /* 0x004fc400078e33ff */
[----:B---3--:R-:W-:-:S03]  /*0120*/  LOP3.LUT R7, RZ, R4, RZ, 0x33, !PT ;  /* 0x00000004ff077212 */ /* 0x008fc600078e33ff */
[----:B------:R-:W-:Y:S01]  /*0130*/  STG.E.U8 desc[UR4][R2.64], R5 ;  /* 0x0000000502007986 */ /* 0x000fe2000c101104 */
[----:B----4-:R-:W-:-:S03]  /*0140*/  LOP3.LUT R9, RZ, R6, RZ, 0x33, !PT ;  /* 0x00000006ff097212 */ /* 0x010fc600078e33ff */
[----:B------:R-:W-:Y:S01]  /*0150*/  STG.E.U8 desc[UR4][R2.64+0x1], R7 ;  /* 0x0000010702007986 */ /* 0x000fe2000c101104 */
[----:B-----5:R-:W-:-:S03]  /*0160*/  LOP3.LUT R11, RZ, R8, RZ, 0x33, !PT ;  /* 0x00000008ff0b7212 */ /* 0x020fc600078e33ff */
[----:B------:R-:W-:Y:S04]  /*0170*/  STG.E.U8 desc[UR4][R2.64+0x2], R9 ;  /* 0x0000020902007986 */ /* 0x000fe8000c101104 */
[----:B------:R-:W-:Y:S01]  /*0180*/  STG.E.U8 desc[UR4][R2.64+0x3], R11 ;  /* 0x0000030b02007986 */ /* 0x000fe2000c101104 */
[----:B------:R-:W-:Y:S05]  /*0190*/  EXIT ;  /* 0x000000000000794d */ /* 0x000fea0003800000 */
.L_x_0:
[----:B------:R-:W-:-:S00]  /*01a0*/  BRA `(.L_x_0) ;  /* 0xfffffffc00fc7947 */ /* 0x000fc0000383ffff */
[----:B------:R-:W-:-:S00]  /*01b0*/  NOP ;  /* 0x0000000000007918 */ /* 0x000fc00000000000 */
        /* <DEDUP_REMOVED lines=12> */
.L_x_1:


//--------------------- .nv.shared.reserved.0     --------------------------
	.section	.nv.shared.reserved.0,"aw",@nobits
	.weak		__nv_reservedSMEM_offset_0_alias
	.size		__nv_reservedSMEM_offset_0_alias, 0, 64
	.other		__nv_reservedSMEM_offset_0_alias,@"STO_CUDA_RESERVED_SHARED STV_DEFAULT"
__nv_reservedSMEM_offset_0_alias:
	.zero		0
	.zero		64


//--------------------- .nv.constant0._Z6invertPhi --------------------------
	.section	.nv.constant0._Z6invertPhi,"a",@progbits
	.sectionflags	@""
	.align	4
.nv.constant0._Z6invertPhi:
	.zero		908


//--------------------- SYMBOLS --------------------------

	.type		.nv.reservedSmem.offset0,@object
	.size		.nv.reservedSmem.offset0,0x4
